//
// Generated by NVIDIA NVVM Compiler
//
// Compiler Build ID: CL-36424714
// Cuda compilation tools, release 13.0, V13.0.88
// Based on NVVM 20.0.0
//

.version 9.0
.target sm_100
.address_size 64

	// .globl	_Z16hist_calc_kerneliiiPsPhS0_Pi

.visible .entry _Z16hist_calc_kerneliiiPsPhS0_Pi(
	.param .u32 _Z16hist_calc_kerneliiiPsPhS0_Pi_param_0,
	.param .u32 _Z16hist_calc_kerneliiiPsPhS0_Pi_param_1,
	.param .u32 _Z16hist_calc_kerneliiiPsPhS0_Pi_param_2,
	.param .u64 .ptr .align 1 _Z16hist_calc_kerneliiiPsPhS0_Pi_param_3,
	.param .u64 .ptr .align 1 _Z16hist_calc_kerneliiiPsPhS0_Pi_param_4,
	.param .u64 .ptr .align 1 _Z16hist_calc_kerneliiiPsPhS0_Pi_param_5,
	.param .u64 .ptr .align 1 _Z16hist_calc_kerneliiiPsPhS0_Pi_param_6
)
{
	.reg .pred 	%p<3>;
	.reg .b16 	%rs<3>;
	.reg .b32 	%r<10>;
	.reg .b64 	%rd<17>;

	ld.param.u32 	%r2, [_Z16hist_calc_kerneliiiPsPhS0_Pi_param_0];
	ld.param.u32 	%r3, [_Z16hist_calc_kerneliiiPsPhS0_Pi_param_1];
	ld.param.u32 	%r4, [_Z16hist_calc_kerneliiiPsPhS0_Pi_param_2];
	ld.param.u64 	%rd1, [_Z16hist_calc_kerneliiiPsPhS0_Pi_param_3];
	ld.param.u64 	%rd2, [_Z16hist_calc_kerneliiiPsPhS0_Pi_param_4];
	ld.param.u64 	%rd3, [_Z16hist_calc_kerneliiiPsPhS0_Pi_param_5];
	ld.param.u64 	%rd4, [_Z16hist_calc_kerneliiiPsPhS0_Pi_param_6];
	mov.u32 	%r5, %ctaid.x;
	mov.u32 	%r6, %tid.x;
	mad.lo.s32 	%r1, %r4, %r5, %r6;
	mul.lo.s32 	%r7, %r3, %r2;
	setp.ge.s32 	%p1, %r1, %r7;
	@%p1 bra 	$L__BB0_3;
	cvta.to.global.u64 	%rd5, %rd2;
	cvt.s64.s32 	%rd6, %r1;
	add.s64 	%rd7, %rd5, %rd6;
	ld.global.u8 	%rs1, [%rd7];
	setp.ne.s16 	%p2, %rs1, 128;
	@%p2 bra 	$L__BB0_3;
	cvta.to.global.u64 	%rd9, %rd3;
	add.s64 	%rd10, %rd9, %rd6;
	mov.b16 	%rs2, 128;
	st.global.u8 	[%rd10], %rs2;
	cvta.to.global.u64 	%rd11, %rd1;
	mul.wide.s32 	%rd12, %r1, 2;
	add.s64 	%rd13, %rd11, %rd12;
	ld.global.s16 	%r8, [%rd13];
	cvta.to.global.u64 	%rd14, %rd4;
	mul.wide.s32 	%rd15, %r8, 4;
	add.s64 	%rd16, %rd14, %rd15;
	atom.global.add.u32 	%r9, [%rd16], 1;
$L__BB0_3:
	ret;

}
	// .globl	_Z14hc_calc_kernelifPfPiS0_
.visible .entry _Z14hc_calc_kernelifPfPiS0_(
	.param .u32 _Z14hc_calc_kernelifPfPiS0__param_0,
	.param .f32 _Z14hc_calc_kernelifPfPiS0__param_1,
	.param .u64 .ptr .align 1 _Z14hc_calc_kernelifPfPiS0__param_2,
	.param .u64 .ptr .align 1 _Z14hc_calc_kernelifPfPiS0__param_3,
	.param .u64 .ptr .align 1 _Z14hc_calc_kernelifPfPiS0__param_4
)
{
	.reg .pred 	%p<5>;
	.reg .b32 	%r<7>;
	.reg .b32 	%f<5>;
	.reg .b64 	%rd<9>;

	ld.param.u32 	%r3, [_Z14hc_calc_kernelifPfPiS0__param_0];
	ld.param.f32 	%f1, [_Z14hc_calc_kernelifPfPiS0__param_1];
	ld.param.u64 	%rd1, [_Z14hc_calc_kernelifPfPiS0__param_2];
	ld.param.u64 	%rd2, [_Z14hc_calc_kernelifPfPiS0__param_3];
	ld.param.u64 	%rd3, [_Z14hc_calc_kernelifPfPiS0__param_4];
	mov.u32 	%r4, %ctaid.x;
	mov.u32 	%r5, %tid.x;
	mad.lo.s32 	%r1, %r3, %r4, %r5;
	setp.gt.s32 	%p1, %r1, 32767;
	setp.eq.s32 	%p2, %r1, 1;
	or.pred  	%p3, %p1, %p2;
	@%p3 bra 	$L__BB1_4;
	cvta.to.global.u64 	%rd4, %rd3;
	mul.wide.s32 	%rd5, %r1, 4;
	add.s64 	%rd6, %rd4, %rd5;
	ld.global.u32 	%r2, [%rd6];
	setp.eq.s32 	%p4, %r2, 0;
	@%p4 bra 	$L__BB1_3;
	cvta.to.global.u64 	%rd7, %rd2;
	atom.global.exch.b32 	%r6, [%rd7], %r1;
$L__BB1_3:
	cvt.rn.f32.s32 	%f2, %r2;
	mul.f32 	%f3, %f1, %f2;
	cvta.to.global.u64 	%rd8, %rd1;
	atom.global.add.f32 	%f4, [%rd8], %f3;
$L__BB1_4:
	ret;

}
	// .globl	_Z19thresholding_kerneliiiiiPsPh
.visible .entry _Z19thresholding_kerneliiiiiPsPh(
	.param .u32 _Z19thresholding_kerneliiiiiPsPh_param_0,
	.param .u32 _Z19thresholding_kerneliiiiiPsPh_param_1,
	.param .u32 _Z19thresholding_kerneliiiiiPsPh_param_2,
	.param .u32 _Z19thresholding_kerneliiiiiPsPh_param_3,
	.param .u32 _Z19thresholding_kerneliiiiiPsPh_param_4,
	.param .u64 .ptr .align 1 _Z19thresholding_kerneliiiiiPsPh_param_5,
	.param .u64 .ptr .align 1 _Z19thresholding_kerneliiiiiPsPh_param_6
)
{
	.reg .pred 	%p<4>;
	.reg .b16 	%rs<3>;
	.reg .b32 	%r<10>;
	.reg .b64 	%rd<9>;

	ld.param.u32 	%r3, [_Z19thresholding_kerneliiiiiPsPh_param_0];
	ld.param.u32 	%r4, [_Z19thresholding_kerneliiiiiPsPh_param_1];
	ld.param.u32 	%r5, [_Z19thresholding_kerneliiiiiPsPh_param_2];
	ld.param.u32 	%r2, [_Z19thresholding_kerneliiiiiPsPh_param_3];
	ld.param.u64 	%rd2, [_Z19thresholding_kerneliiiiiPsPh_param_5];
	ld.param.u64 	%rd3, [_Z19thresholding_kerneliiiiiPsPh_param_6];
	mov.u32 	%r6, %ctaid.x;
	mov.u32 	%r7, %tid.x;
	mad.lo.s32 	%r1, %r5, %r6, %r7;
	mul.lo.s32 	%r8, %r4, %r3;
	setp.ge.s32 	%p1, %r1, %r8;
	@%p1 bra 	$L__BB2_4;
	cvta.to.global.u64 	%rd4, %rd3;
	cvt.s64.s32 	%rd5, %r1;
	add.s64 	%rd1, %rd4, %rd5;
	ld.global.u8 	%rs1, [%rd1];
	setp.ne.s16 	%p2, %rs1, 128;
	@%p2 bra 	$L__BB2_4;
	cvta.to.global.u64 	%rd6, %rd2;
	mul.wide.s32 	%rd7, %r1, 2;
	add.s64 	%rd8, %rd6, %rd7;
	ld.global.s16 	%r9, [%rd8];
	setp.gt.s32 	%p3, %r2, %r9;
	@%p3 bra 	$L__BB2_4;
	mov.b16 	%rs2, 0;
	st.global.u8 	[%rd1], %rs2;
$L__BB2_4:
	ret;

}
	// .globl	_Z16edge_supp_kerneliiiPh
.visible .entry _Z16edge_supp_kerneliiiPh(
	.param .u32 _Z16edge_supp_kerneliiiPh_param_0,
	.param .u32 _Z16edge_supp_kerneliiiPh_param_1,
	.param .u32 _Z16edge_supp_kerneliiiPh_param_2,
	.param .u64 .ptr .align 1 _Z16edge_supp_kerneliiiPh_param_3
)
{
	.reg .pred 	%p<3>;
	.reg .b16 	%rs<3>;
	.reg .b32 	%r<8>;
	.reg .b64 	%rd<5>;

	ld.param.u32 	%r2, [_Z16edge_supp_kerneliiiPh_param_0];
	ld.param.u32 	%r3, [_Z16edge_supp_kerneliiiPh_param_1];
	ld.param.u32 	%r4, [_Z16edge_supp_kerneliiiPh_param_2];
	ld.param.u64 	%rd2, [_Z16edge_supp_kerneliiiPh_param_3];
	mov.u32 	%r5, %ctaid.x;
	mov.u32 	%r6, %tid.x;
	mad.lo.s32 	%r1, %r4, %r5, %r6;
	mul.lo.s32 	%r7, %r3, %r2;
	setp.ge.s32 	%p1, %r1, %r7;
	@%p1 bra 	$L__BB3_3;
	cvta.to.global.u64 	%rd3, %rd2;
	cvt.s64.s32 	%rd4, %r1;
	add.s64 	%rd1, %rd3, %rd4;
	ld.global.u8 	%rs1, [%rd1];
	setp.eq.s16 	%p2, %rs1, 0;
	@%p2 bra 	$L__BB3_3;
	mov.b16 	%rs2, 255;
	st.global.u8 	[%rd1], %rs2;
$L__BB3_3:
	ret;

}


// ===== COMPILED SASS (sm_100) =====

	.target	sm_100

	.elftype	@"ET_EXEC"


//--------------------- .note.nv.tkinfo           --------------------------
	.section	.note.nv.tkinfo,"",@"SHT_NOTE"
	.sectionflags	@"SHF_NOTE_NV_TKINFO"
	.tkinfo
        /*0018*/ 	.word	0x00000002
        /*0030*/ 	.string	""
        /*0030*/ 	.string	"ptxas"
        /*0030*/ 	.string	"Cuda compilation tools, release 13.0, V13.0.88"
        /*0030*/ 	.string	"Build cuda_13.0.r13.0/compiler.36424714_0"
        /*0030*/ 	.string	"-arch sm_100 -m 64 "



//--------------------- .note.nv.cuinfo           --------------------------
	.section	.note.nv.cuinfo,"",@"SHT_NOTE"
	.sectionflags	@"SHF_NOTE_NV_CUINFO"
        /*0018*/ 	.short	0x0002
        /*001a*/ 	.short	0x0064
        /*001c*/ 	.short	0x0082
	.zero		2


//--------------------- .nv.info                  --------------------------
	.section	.nv.info,"",@"SHT_CUDA_INFO"
	.align	4


	//----- nvinfo : EIATTR_REGCOUNT
	.align		4
        /*0000*/ 	.byte	0x04, 0x2f
        /*0002*/ 	.short	(.L_1 - .L_0)
	.align		4
.L_0:
        /*0004*/ 	.word	index@(_Z16hist_calc_kerneliiiPsPhS0_Pi)
        /*0008*/ 	.word	0x0000000c


	//----- nvinfo : EIATTR_FRAME_SIZE
	.align		4
.L_1:
        /*000c*/ 	.byte	0x04, 0x11
        /*000e*/ 	.short	(.L_3 - .L_2)
	.align		4
.L_2:
        /*0010*/ 	.word	index@(_Z16hist_calc_kerneliiiPsPhS0_Pi)
        /*0014*/ 	.word	0x00000000


	//----- nvinfo : EIATTR_REGCOUNT
	.align		4
.L_3:
        /*0018*/ 	.byte	0x04, 0x2f
        /*001a*/ 	.short	(.L_5 - .L_4)
	.align		4
.L_4:
        /*001c*/ 	.word	index@(_Z14hc_calc_kernelifPfPiS0_)
        /*0020*/ 	.word	0x0000000a


	//----- nvinfo : EIATTR_FRAME_SIZE
	.align		4
.L_5:
        /*0024*/ 	.byte	0x04, 0x11
        /*0026*/ 	.short	(.L_7 - .L_6)
	.align		4
.L_6:
        /*0028*/ 	.word	index@(_Z14hc_calc_kernelifPfPiS0_)
        /*002c*/ 	.word	0x00000000


	//----- nvinfo : EIATTR_REGCOUNT
	.align		4
.L_7:
        /*0030*/ 	.byte	0x04, 0x2f
        /*0032*/ 	.short	(.L_9 - .L_8)
	.align		4
.L_8:
        /*0034*/ 	.word	index@(_Z19thresholding_kerneliiiiiPsPh)
        /*0038*/ 	.word	0x0000000a


	//----- nvinfo : EIATTR_FRAME_SIZE
	.align		4
.L_9:
        /*003c*/ 	.byte	0x04, 0x11
        /*003e*/ 	.short	(.L_11 - .L_10)
	.align		4
.L_10:
        /*0040*/ 	.word	index@(_Z19thresholding_kerneliiiiiPsPh)
        /*0044*/ 	.word	0x00000000


	//----- nvinfo : EIATTR_REGCOUNT
	.align		4
.L_11:
        /*0048*/ 	.byte	0x04, 0x2f
        /*004a*/ 	.short	(.L_13 - .L_12)
	.align		4
.L_12:
        /*004c*/ 	.word	index@(_Z16edge_supp_kerneliiiPh)
        /*0050*/ 	.word	0x00000006


	//----- nvinfo : EIATTR_FRAME_SIZE
	.align		4
.L_13:
        /*0054*/ 	.byte	0x04, 0x11
        /*0056*/ 	.short	(.L_15 - .L_14)
	.align		4
.L_14:
        /*0058*/ 	.word	index@(_Z16edge_supp_kerneliiiPh)
        /*005c*/ 	.word	0x00000000


	//----- nvinfo : EIATTR_MIN_STACK_SIZE
	.align		4
.L_15:
        /*0060*/ 	.byte	0x04, 0x12
        /*0062*/ 	.short	(.L_17 - .L_16)
	.align		4
.L_16:
        /*0064*/ 	.word	index@(_Z16edge_supp_kerneliiiPh)
        /*0068*/ 	.word	0x00000000


	//----- nvinfo : EIATTR_MIN_STACK_SIZE
	.align		4
.L_17:
        /*006c*/ 	.byte	0x04, 0x12
        /*006e*/ 	.short	(.L_19 - .L_18)
	.align		4
.L_18:
        /*0070*/ 	.word	index@(_Z19thresholding_kerneliiiiiPsPh)
        /*0074*/ 	.word	0x00000000


	//----- nvinfo : EIATTR_MIN_STACK_SIZE
	.align		4
.L_19:
        /*0078*/ 	.byte	0x04, 0x12
        /*007a*/ 	.short	(.L_21 - .L_20)
	.align		4
.L_20:
        /*007c*/ 	.word	index@(_Z14hc_calc_kernelifPfPiS0_)
        /*0080*/ 	.word	0x00000000


	//----- nvinfo : EIATTR_MIN_STACK_SIZE
	.align		4
.L_21:
        /*0084*/ 	.byte	0x04, 0x12
        /*0086*/ 	.short	(.L_23 - .L_22)
	.align		4
.L_22:
        /*0088*/ 	.word	index@(_Z16hist_calc_kerneliiiPsPhS0_Pi)
        /*008c*/ 	.word	0x00000000
.L_23:


//--------------------- .nv.compat                --------------------------
	.section	.nv.compat,"",@"SHT_CUDA_COMPAT_INFO"
	.align	4
        /*0000*/ 	.byte	0x02, 0x09, 0x00, 0x00, 0x02, 0x02, 0x01, 0x00, 0x02, 0x05, 0x05, 0x00, 0x03, 0x07, 0x01, 0x01
        /*0010*/ 	.byte	0x02, 0x03, 0x00, 0x00, 0x02, 0x06, 0x01, 0x00, 0x04, 0x0b, 0x08, 0x00, 0x09, 0x00, 0x00, 0x00
        /*0020*/ 	.byte	0x00, 0x00, 0x00, 0x00


//--------------------- .nv.info._Z16edge_supp_kerneliiiPh --------------------------
	.section	.nv.info._Z16edge_supp_kerneliiiPh,"",@"SHT_CUDA_INFO"
	.sectionflags	@""
	.align	4


	//----- nvinfo : EIATTR_CUDA_API_VERSION
	.align		4
        /*0000*/ 	.byte	0x04, 0x37
        /*0002*/ 	.short	(.L_25 - .L_24)
.L_24:
        /*0004*/ 	.word	0x00000082


	//----- nvinfo : EIATTR_KPARAM_INFO
	.align		4
.L_25:
        /*0008*/ 	.byte	0x04, 0x17
        /*000a*/ 	.short	(.L_27 - .L_26)
.L_26:
        /*000c*/ 	.word	0x00000000
        /*0010*/ 	.short	0x0003
        /*0012*/ 	.short	0x0010
        /*0014*/ 	.byte	0x00, 0xf5, 0x21, 0x00


	//----- nvinfo : EIATTR_KPARAM_INFO
	.align		4
.L_27:
        /*0018*/ 	.byte	0x04, 0x17
        /*001a*/ 	.short	(.L_29 - .L_28)
.L_28:
        /*001c*/ 	.word	0x00000000
        /*0020*/ 	.short	0x0002
        /*0022*/ 	.short	0x0008
        /*0024*/ 	.byte	0x00, 0xf0, 0x11, 0x00


	//----- nvinfo : EIATTR_KPARAM_INFO
	.align		4
.L_29:
        /*0028*/ 	.byte	0x04, 0x17
        /*002a*/ 	.short	(.L_31 - .L_30)
.L_30:
        /*002c*/ 	.word	0x00000000
        /*0030*/ 	.short	0x0001
        /*0032*/ 	.short	0x0004
        /*0034*/ 	.byte	0x00, 0xf0, 0x11, 0x00


	//----- nvinfo : EIATTR_KPARAM_INFO
	.align		4
.L_31:
        /*0038*/ 	.byte	0x04, 0x17
        /*003a*/ 	.short	(.L_33 - .L_32)
.L_32:
        /*003c*/ 	.word	0x00000000
        /*0040*/ 	.short	0x0000
        /*0042*/ 	.short	0x0000
        /*0044*/ 	.byte	0x00, 0xf0, 0x11, 0x00


	//----- nvinfo : EIATTR_SPARSE_MMA_MASK
	.align		4
.L_33:
        /*0048*/ 	.byte	0x03, 0x50
        /*004a*/ 	.short	0x0000


	//----- nvinfo : EIATTR_MAXREG_COUNT
	.align		4
        /*004c*/ 	.byte	0x03, 0x1b
        /*004e*/ 	.short	0x00ff


	//----- nvinfo : EIATTR_MERCURY_ISA_VERSION
	.align		4
        /*0050*/ 	.byte	0x03, 0x5f
        /*0052*/ 	.short	0x0101


	//----- nvinfo : EIATTR_VRC_CTA_INIT_COUNT
	.align		4
        /*0054*/ 	.byte	0x02, 0x4a
	.zero		1
	.zero		1


	//----- nvinfo : EIATTR_EXIT_INSTR_OFFSETS
	.align		4
        /*0058*/ 	.byte	0x04, 0x1c
        /*005a*/ 	.short	(.L_35 - .L_34)


	//   ....[0]....
.L_34:
        /*005c*/ 	.word	0x00000080


	//   ....[1]....
        /*0060*/ 	.word	0x000000f0


	//   ....[2]....
        /*0064*/ 	.word	0x00000120


	//----- nvinfo : EIATTR_CBANK_PARAM_SIZE
	.align		4
.L_35:
        /*0068*/ 	.byte	0x03, 0x19
        /*006a*/ 	.short	0x0018


	//----- nvinfo : EIATTR_PARAM_CBANK
	.align		4
        /*006c*/ 	.byte	0x04, 0x0a
        /*006e*/ 	.short	(.L_37 - .L_36)
	.align		4
.L_36:
        /*0070*/ 	.word	index@(.nv.constant0._Z16edge_supp_kerneliiiPh)
        /*0074*/ 	.short	0x0380
        /*0076*/ 	.short	0x0018


	//----- nvinfo : EIATTR_SW_WAR
	.align		4
.L_37:
        /*0078*/ 	.byte	0x04, 0x36
        /*007a*/ 	.short	(.L_39 - .L_38)
.L_38:
        /*007c*/ 	.word	0x00000008
.L_39:


//--------------------- .nv.info._Z19thresholding_kerneliiiiiPsPh --------------------------
	.section	.nv.info._Z19thresholding_kerneliiiiiPsPh,"",@"SHT_CUDA_INFO"
	.sectionflags	@""
	.align	4


	//----- nvinfo : EIATTR_CUDA_API_VERSION
	.align		4
        /*0000*/ 	.byte	0x04, 0x37
        /*0002*/ 	.short	(.L_41 - .L_40)
.L_40:
        /*0004*/ 	.word	0x00000082


	//----- nvinfo : EIATTR_KPARAM_INFO
	.align		4
.L_41:
        /*0008*/ 	.byte	0x04, 0x17
        /*000a*/ 	.short	(.L_43 - .L_42)
.L_42:
        /*000c*/ 	.word	0x00000000
        /*0010*/ 	.short	0x0006
        /*0012*/ 	.short	0x0020
        /*0014*/ 	.byte	0x00, 0xf5, 0x21, 0x00


	//----- nvinfo : EIATTR_KPARAM_INFO
	.align		4
.L_43:
        /*0018*/ 	.byte	0x04, 0x17
        /*001a*/ 	.short	(.L_45 - .L_44)
.L_44:
        /*001c*/ 	.word	0x00000000
        /*0020*/ 	.short	0x0005
        /*0022*/ 	.short	0x0018
        /*0024*/ 	.byte	0x00, 0xf5, 0x21, 0x00


	//----- nvinfo : EIATTR_KPARAM_INFO
	.align		4
.L_45:
        /*0028*/ 	.byte	0x04, 0x17
        /*002a*/ 	.short	(.L_47 - .L_46)
.L_46:
        /*002c*/ 	.word	0x00000000
        /*0030*/ 	.short	0x0004
        /*0032*/ 	.short	0x0010
        /*0034*/ 	.byte	0x00, 0xf0, 0x11, 0x00


	//----- nvinfo : EIATTR_KPARAM_INFO
	.align		4
.L_47:
        /*0038*/ 	.byte	0x04, 0x17
        /*003a*/ 	.short	(.L_49 - .L_48)
.L_48:
        /*003c*/ 	.word	0x00000000
        /*0040*/ 	.short	0x0003
        /*0042*/ 	.short	0x000c
        /*0044*/ 	.byte	0x00, 0xf0, 0x11, 0x00


	//----- nvinfo : EIATTR_KPARAM_INFO
	.align		4
.L_49:
        /*0048*/ 	.byte	0x04, 0x17
        /*004a*/ 	.short	(.L_51 - .L_50)
.L_50:
        /*004c*/ 	.word	0x00000000
        /*0050*/ 	.short	0x0002
        /*0052*/ 	.short	0x0008
        /*0054*/ 	.byte	0x00, 0xf0, 0x11, 0x00


	//----- nvinfo : EIATTR_KPARAM_INFO
	.align		4
.L_51:
        /*0058*/ 	.byte	0x04, 0x17
        /*005a*/ 	.short	(.L_53 - .L_52)
.L_52:
        /*005c*/ 	.word	0x00000000
        /*0060*/ 	.short	0x0001
        /*0062*/ 	.short	0x0004
        /*0064*/ 	.byte	0x00, 0xf0, 0x11, 0x00


	//----- nvinfo : EIATTR_KPARAM_INFO
	.align		4
.L_53:
        /*0068*/ 	.byte	0x04, 0x17
        /*006a*/ 	.short	(.L_55 - .L_54)
.L_54:
        /*006c*/ 	.word	0x00000000
        /*0070*/ 	.short	0x0000
        /*0072*/ 	.short	0x0000
        /*0074*/ 	.byte	0x00, 0xf0, 0x11, 0x00


	//----- nvinfo : EIATTR_SPARSE_MMA_MASK
	.align		4
.L_55:
        /*0078*/ 	.byte	0x03, 0x50
        /*007a*/ 	.short	0x0000


	//----- nvinfo : EIATTR_MAXREG_COUNT
	.align		4
        /*007c*/ 	.byte	0x03, 0x1b
        /*007e*/ 	.short	0x00ff


	//----- nvinfo : EIATTR_MERCURY_ISA_VERSION
	.align		4
        /*0080*/ 	.byte	0x03, 0x5f
        /*0082*/ 	.short	0x0101


	//----- nvinfo : EIATTR_VRC_CTA_INIT_COUNT
	.align		4
        /*0084*/ 	.byte	0x02, 0x4a
	.zero		1
	.zero		1


	//----- nvinfo : EIATTR_EXIT_INSTR_OFFSETS
	.align		4
        /*0088*/ 	.byte	0x04, 0x1c
        /*008a*/ 	.short	(.L_57 - .L_56)


	//   ....[0]....
.L_56:
        /*008c*/ 	.word	0x00000080


	//   ....[1]....
        /*0090*/ 	.word	0x000000f0


	//   ....[2]....
        /*0094*/ 	.word	0x00000150


	//   ....[3]....
        /*0098*/ 	.word	0x00000170


	//----- nvinfo : EIATTR_CBANK_PARAM_SIZE
	.align		4
.L_57:
        /*009c*/ 	.byte	0x03, 0x19
        /*009e*/ 	.short	0x0028


	//----- nvinfo : EIATTR_PARAM_CBANK
	.align		4
        /*00a0*/ 	.byte	0x04, 0x0a
        /*00a2*/ 	.short	(.L_59 - .L_58)
	.align		4
.L_58:
        /*00a4*/ 	.word	index@(.nv.constant0._Z19thresholding_kerneliiiiiPsPh)
        /*00a8*/ 	.short	0x0380
        /*00aa*/ 	.short	0x0028


	//----- nvinfo : EIATTR_SW_WAR
	.align		4
.L_59:
        /*00ac*/ 	.byte	0x04, 0x36
        /*00ae*/ 	.short	(.L_61 - .L_60)
.L_60:
        /*00b0*/ 	.word	0x00000008
.L_61:


//--------------------- .nv.info._Z14hc_calc_kernelifPfPiS0_ --------------------------
	.section	.nv.info._Z14hc_calc_kernelifPfPiS0_,"",@"SHT_CUDA_INFO"
	.sectionflags	@""
	.align	4


	//----- nvinfo : EIATTR_CUDA_API_VERSION
	.align		4
        /*0000*/ 	.byte	0x04, 0x37
        /*0002*/ 	.short	(.L_63 - .L_62)
.L_62:
        /*0004*/ 	.word	0x00000082


	//----- nvinfo : EIATTR_KPARAM_INFO
	.align		4
.L_63:
        /*0008*/ 	.byte	0x04, 0x17
        /*000a*/ 	.short	(.L_65 - .L_64)
.L_64:
        /*000c*/ 	.word	0x00000000
        /*0010*/ 	.short	0x0004
        /*0012*/ 	.short	0x0018
        /*0014*/ 	.byte	0x00, 0xf5, 0x21, 0x00


	//----- nvinfo : EIATTR_KPARAM_INFO
	.align		4
.L_65:
        /*0018*/ 	.byte	0x04, 0x17
        /*001a*/ 	.short	(.L_67 - .L_66)
.L_66:
        /*001c*/ 	.word	0x00000000
        /*0020*/ 	.short	0x0003
        /*0022*/ 	.short	0x0010
        /*0024*/ 	.byte	0x00, 0xf5, 0x21, 0x00


	//----- nvinfo : EIATTR_KPARAM_INFO
	.align		4
.L_67:
        /*0028*/ 	.byte	0x04, 0x17
        /*002a*/ 	.short	(.L_69 - .L_68)
.L_68:
        /*002c*/ 	.word	0x00000000
        /*0030*/ 	.short	0x0002
        /*0032*/ 	.short	0x0008
        /*0034*/ 	.byte	0x00, 0xf5, 0x21, 0x00


	//----- nvinfo : EIATTR_KPARAM_INFO
	.align		4
.L_69:
        /*0038*/ 	.byte	0x04, 0x17
        /*003a*/ 	.short	(.L_71 - .L_70)
.L_70:
        /*003c*/ 	.word	0x00000000
        /*0040*/ 	.short	0x0001
        /*0042*/ 	.short	0x0004
        /*0044*/ 	.byte	0x00, 0xf0, 0x11, 0x00


	//----- nvinfo : EIATTR_KPARAM_INFO
	.align		4
.L_71:
        /*0048*/ 	.byte	0x04, 0x17
        /*004a*/ 	.short	(.L_73 - .L_72)
.L_72:
        /*004c*/ 	.word	0x00000000
        /*0050*/ 	.short	0x0000
        /*0052*/ 	.short	0x0000
        /*0054*/ 	.byte	0x00, 0xf0, 0x11, 0x00


	//----- nvinfo : EIATTR_SPARSE_MMA_MASK
	.align		4
.L_73:
        /*0058*/ 	.byte	0x03, 0x50
        /*005a*/ 	.short	0x0000


	//----- nvinfo : EIATTR_MAXREG_COUNT
	.align		4
        /*005c*/ 	.byte	0x03, 0x1b
        /*005e*/ 	.short	0x00ff


	//----- nvinfo : EIATTR_MERCURY_ISA_VERSION
	.align		4
        /*0060*/ 	.byte	0x03, 0x5f
        /*0062*/ 	.short	0x0101


	//----- nvinfo : EIATTR_VRC_CTA_INIT_COUNT
	.align		4
        /*0064*/ 	.byte	0x02, 0x4a
	.zero		1
	.zero		1


	//----- nvinfo : EIATTR_EXIT_INSTR_OFFSETS
	.align		4
        /*0068*/ 	.byte	0x04, 0x1c
        /*006a*/ 	.short	(.L_75 - .L_74)


	//   ....[0]....
.L_74:
        /*006c*/ 	.word	0x00000070


	//   ....[1]....
        /*0070*/ 	.word	0x00000170


	//----- nvinfo : EIATTR_CRS_STACK_SIZE
	.align		4
.L_75:
        /*0074*/ 	.byte	0x04, 0x1e
        /*0076*/ 	.short	(.L_77 - .L_76)
.L_76:
        /*0078*/ 	.word	0x00000000


	//----- nvinfo : EIATTR_CBANK_PARAM_SIZE
	.align		4
.L_77:
        /*007c*/ 	.byte	0x03, 0x19
        /*007e*/ 	.short	0x0020


	//----- nvinfo : EIATTR_PARAM_CBANK
	.align		4
        /*0080*/ 	.byte	0x04, 0x0a
        /*0082*/ 	.short	(.L_79 - .L_78)
	.align		4
.L_78:
        /*0084*/ 	.word	index@(.nv.constant0._Z14hc_calc_kernelifPfPiS0_)
        /*0088*/ 	.short	0x0380
        /*008a*/ 	.short	0x0020


	//----- nvinfo : EIATTR_SW_WAR
	.align		4
.L_79:
        /*008c*/ 	.byte	0x04, 0x36
        /*008e*/ 	.short	(.L_81 - .L_80)
.L_80:
        /*0090*/ 	.word	0x00000008
.L_81:


//--------------------- .nv.info._Z16hist_calc_kerneliiiPsPhS0_Pi --------------------------
	.section	.nv.info._Z16hist_calc_kerneliiiPsPhS0_Pi,"",@"SHT_CUDA_INFO"
	.sectionflags	@""
	.align	4


	//----- nvinfo : EIATTR_CUDA_API_VERSION
	.align		4
        /*0000*/ 	.byte	0x04, 0x37
        /*0002*/ 	.short	(.L_83 - .L_82)
.L_82:
        /*0004*/ 	.word	0x00000082


	//----- nvinfo : EIATTR_KPARAM_INFO
	.align		4
.L_83:
        /*0008*/ 	.byte	0x04, 0x17
        /*000a*/ 	.short	(.L_85 - .L_84)
.L_84:
        /*000c*/ 	.word	0x00000000
        /*0010*/ 	.short	0x0006
        /*0012*/ 	.short	0x0028
        /*0014*/ 	.byte	0x00, 0xf5, 0x21, 0x00


	//----- nvinfo : EIATTR_KPARAM_INFO
	.align		4
.L_85:
        /*0018*/ 	.byte	0x04, 0x17
        /*001a*/ 	.short	(.L_87 - .L_86)
.L_86:
        /*001c*/ 	.word	0x00000000
        /*0020*/ 	.short	0x0005
        /*0022*/ 	.short	0x0020
        /*0024*/ 	.byte	0x00, 0xf5, 0x21, 0x00


	//----- nvinfo : EIATTR_KPARAM_INFO
	.align		4
.L_87:
        /*0028*/ 	.byte	0x04, 0x17
        /*002a*/ 	.short	(.L_89 - .L_88)
.L_88:
        /*002c*/ 	.word	0x00000000
        /*0030*/ 	.short	0x0004
        /*0032*/ 	.short	0x0018
        /*0034*/ 	.byte	0x00, 0xf5, 0x21, 0x00


	//----- nvinfo : EIATTR_KPARAM_INFO
	.align		4
.L_89:
        /*0038*/ 	.byte	0x04, 0x17
        /*003a*/ 	.short	(.L_91 - .L_90)
.L_90:
        /*003c*/ 	.word	0x00000000
        /*0040*/ 	.short	0x0003
        /*0042*/ 	.short	0x0010
        /*0044*/ 	.byte	0x00, 0xf5, 0x21, 0x00


	//----- nvinfo : EIATTR_KPARAM_INFO
	.align		4
.L_91:
        /*0048*/ 	.byte	0x04, 0x17
        /*004a*/ 	.short	(.L_93 - .L_92)
.L_92:
        /*004c*/ 	.word	0x00000000
        /*0050*/ 	.short	0x0002
        /*0052*/ 	.short	0x0008
        /*0054*/ 	.byte	0x00, 0xf0, 0x11, 0x00


	//----- nvinfo : EIATTR_KPARAM_INFO
	.align		4
.L_93:
        /*0058*/ 	.byte	0x04, 0x17
        /*005a*/ 	.short	(.L_95 - .L_94)
.L_94:
        /*005c*/ 	.word	0x00000000
        /*0060*/ 	.short	0x0001
        /*0062*/ 	.short	0x0004
        /*0064*/ 	.byte	0x00, 0xf0, 0x11, 0x00


	//----- nvinfo : EIATTR_KPARAM_INFO
	.align		4
.L_95:
        /*0068*/ 	.byte	0x04, 0x17
        /*006a*/ 	.short	(.L_97 - .L_96)
.L_96:
        /*006c*/ 	.word	0x00000000
        /*0070*/ 	.short	0x0000
        /*0072*/ 	.short	0x0000
        /*0074*/ 	.byte	0x00, 0xf0, 0x11, 0x00


	//----- nvinfo : EIATTR_SPARSE_MMA_MASK
	.align		4
.L_97:
        /*0078*/ 	.byte	0x03, 0x50
        /*007a*/ 	.short	0x0000


	//----- nvinfo : EIATTR_MAXREG_COUNT
	.align		4
        /*007c*/ 	.byte	0x03, 0x1b
        /*007e*/ 	.short	0x00ff


	//----- nvinfo : EIATTR_MERCURY_ISA_VERSION
	.align		4
        /*0080*/ 	.byte	0x03, 0x5f
        /*0082*/ 	.short	0x0101


	//----- nvinfo : EIATTR_VRC_CTA_INIT_COUNT
	.align		4
        /*0084*/ 	.byte	0x02, 0x4a
	.zero		1
	.zero		1


	//----- nvinfo : EIATTR_EXIT_INSTR_OFFSETS
	.align		4
        /*0088*/ 	.byte	0x04, 0x1c
        /*008a*/ 	.short	(.L_99 - .L_98)


	//   ....[0]....
.L_98:
        /*008c*/ 	.word	0x00000080


	//   ....[1]....
        /*0090*/ 	.word	0x00000100


	//   ....[2]....
        /*0094*/ 	.word	0x000001d0


	//----- nvinfo : EIATTR_CBANK_PARAM_SIZE
	.align		4
.L_99:
        /*0098*/ 	.byte	0x03, 0x19
        /*009a*/ 	.short	0x0030


	//----- nvinfo : EIATTR_PARAM_CBANK
	.align		4
        /*009c*/ 	.byte	0x04, 0x0a
        /*009e*/ 	.short	(.L_101 - .L_100)
	.align		4
.L_100:
        /*00a0*/ 	.word	index@(.nv.constant0._Z16hist_calc_kerneliiiPsPhS0_Pi)
        /*00a4*/ 	.short	0x0380
        /*00a6*/ 	.short	0x0030


	//----- nvinfo : EIATTR_SW_WAR
	.align		4
.L_101:
        /*00a8*/ 	.byte	0x04, 0x36
        /*00aa*/ 	.short	(.L_103 - .L_102)
.L_102:
        /*00ac*/ 	.word	0x00000008
.L_103:


//--------------------- .nv.callgraph             --------------------------
	.section	.nv.callgraph,"",@"SHT_CUDA_CALLGRAPH"
	.align	4
	.sectionentsize	8
	.align		4
        /*0000*/ 	.word	0x00000000
	.align		4
        /*0004*/ 	.word	0xffffffff
	.align		4
        /*0008*/ 	.word	0x00000000
	.align		4
        /*000c*/ 	.word	0xfffffffe
	.align		4
        /*0010*/ 	.word	0x00000000
	.align		4
        /*0014*/ 	.word	0xfffffffd
	.align		4
        /*0018*/ 	.word	0x00000000
	.align		4
        /*001c*/ 	.word	0xfffffffc


//--------------------- .text._Z16edge_supp_kerneliiiPh --------------------------
	.section	.text._Z16edge_supp_kerneliiiPh,"ax",@progbits
	.align	128
        .global         _Z16edge_supp_kerneliiiPh
        .type           _Z16edge_supp_kerneliiiPh,@function
        .size           _Z16edge_supp_kerneliiiPh,(.L_x_6 - _Z16edge_supp_kerneliiiPh)
        .other          _Z16edge_supp_kerneliiiPh,@"STO_CUDA_ENTRY STV_DEFAULT"
_Z16edge_supp_kerneliiiPh:
.text._Z16edge_supp_kerneliiiPh:
[----:B------:R-:W-:Y:S01]  /*0000*/  LDC R1, c[0x0][0x37c] ;  /* 0x0000df00ff017b82 */ /* 0x000fe20000000800 */
[----:B------:R-:W0:Y:S07]  /*0010*/  S2R R0, SR_TID.X ;  /* 0x0000000000007919 */ /* 0x000e2e0000002100 */
[----:B------:R-:W0:Y:S01]  /*0020*/  S2UR UR6, SR_CTAID.X ;  /* 0x00000000000679c3 */ /* 0x000e220000002500 */
[----:B------:R-:W1:Y:S07]  /*0030*/  LDCU.64 UR4, c[0x0][0x380] ;  /* 0x00007000ff0477ac */ /* 0x000e6e0008000a00 */
[----:B------:R-:W0:Y:S01]  /*0040*/  LDC R3, c[0x0][0x388] ;  /* 0x0000e200ff037b82 */ /* 0x000e220000000800 */
[----:B-1----:R-:W-:Y:S01]  /*0050*/  UIMAD UR4, UR5, UR4, URZ ;  /* 0x00000004050472a4 */ /* 0x002fe2000f8e02ff */
[----:B0-----:R-:W-:-:S05]  /*0060*/  IMAD R0, R3, UR6, R0 ;  /* 0x0000000603007c24 */ /* 0x001fca000f8e0200 */
[----:B------:R-:W-:-:S13]  /*0070*/  ISETP.GE.AND P0, PT, R0, UR4, PT ;  /* 0x0000000400007c0c */ /* 0x000fda000bf06270 */
[----:B------:R-:W-:Y:S05]  /*0080*/  @P0 EXIT ;  /* 0x000000000000094d */ /* 0x000fea0003800000 */
[----:B------:R-:W0:Y:S01]  /*0090*/  LDCU.64 UR6, c[0x0][0x390] ;  /* 0x00007200ff0677ac */ /* 0x000e220008000a00 */
[----:B------:R-:W1:Y:S01]  /*00a0*/  LDCU.64 UR4, c[0x0][0x358] ;  /* 0x00006b00ff0477ac */ /* 0x000e620008000a00 */
[----:B0-----:R-:W-:-:S04]  /*00b0*/  IADD3 R2, P0, PT, R0, UR6, RZ ;  /* 0x0000000600027c10 */ /* 0x001fc8000ff1e0ff */
[----:B------:R-:W-:-:S05]  /*00c0*/  LEA.HI.X.SX32 R3, R0, UR7, 0x1, P0 ;  /* 0x0000000700037c11 */ /* 0x000fca00080f0eff */
[----:B-1----:R-:W2:Y:S02]  /*00d0*/  LDG.E.U8 R0, desc[UR4][R2.64] ;  /* 0x0000000402007981 */ /* 0x002ea4000c1e1100 */
[----:B--2---:R-:W-:-:S13]  /*00e0*/  ISETP.NE.AND P0, PT, R0, RZ, PT ;  /* 0x000000ff0000720c */ /* 0x004fda0003f05270 */
[----:B------:R-:W-:Y:S05]  /*00f0*/  @!P0 EXIT ;  /* 0x000000000000894d */ /* 0x000fea0003800000 */
[----:B------:R-:W-:-:S05]  /*0100*/  IMAD.MOV.U32 R0, RZ, RZ, 0xff ;  /* 0x000000ffff007424 */ /* 0x000fca00078e00ff */
[----:B------:R-:W-:Y:S01]  /*0110*/  STG.E.U8 desc[UR4][R2.64], R0 ;  /* 0x0000000002007986 */ /* 0x000fe2000c101104 */
[----:B------:R-:W-:Y:S05]  /*0120*/  EXIT ;  /* 0x000000000000794d */ /* 0x000fea0003800000 */
.L_x_0:
[----:B------:R-:W-:-:S00]  /*0130*/  BRA `(.L_x_0) ;  /* 0xfffffffc00fc7947 */ /* 0x000fc0000383ffff */
[----:B------:R-:W-:-:S00]  /*0140*/  NOP ;  /* 0x0000000000007918 */ /* 0x000fc00000000000 */
        /* <DEDUP_REMOVED lines=11> */
.L_x_6:


//--------------------- .text._Z19thresholding_kerneliiiiiPsPh --------------------------
	.section	.text._Z19thresholding_kerneliiiiiPsPh,"ax",@progbits
	.align	128
        .global         _Z19thresholding_kerneliiiiiPsPh
        .type           _Z19thresholding_kerneliiiiiPsPh,@function
        .size           _Z19thresholding_kerneliiiiiPsPh,(.L_x_7 - _Z19thresholding_kerneliiiiiPsPh)
        .other          _Z19thresholding_kerneliiiiiPsPh,@"STO_CUDA_ENTRY STV_DEFAULT"
_Z19thresholding_kerneliiiiiPsPh:
.text._Z19thresholding_kerneliiiiiPsPh:
        /* <DEDUP_REMOVED lines=14> */
[----:B--2---:R-:W-:-:S13]  /*00e0*/  ISETP.NE.AND P0, PT, R0, 0x80, PT ;  /* 0x000000800000780c */ /* 0x004fda0003f05270 */
[----:B------:R-:W-:Y:S05]  /*00f0*/  @P0 EXIT ;  /* 0x000000000000094d */ /* 0x000fea0003800000 */
[----:B------:R-:W0:Y:S01]  /*0100*/  LDC.64 R2, c[0x0][0x398] ;  /* 0x0000e600ff027b82 */ /* 0x000e220000000a00 */
[----:B------:R-:W1:Y:S01]  /*0110*/  LDCU UR6, c[0x0][0x38c] ;  /* 0x00007180ff0677ac */ /* 0x000e620008000800 */
[----:B0-----:R-:W-:-:S06]  /*0120*/  IMAD.WIDE R2, R5, 0x2, R2 ;  /* 0x0000000205027825 */ /* 0x001fcc00078e0202 */
[----:B------:R-:W1:Y:S02]  /*0130*/  LDG.E.S16 R2, desc[UR4][R2.64] ;  /* 0x0000000402027981 */ /* 0x000e64000c1e1700 */
[----:B-1----:R-:W-:-:S13]  /*0140*/  ISETP.GE.AND P0, PT, R2, UR6, PT ;  /* 0x0000000602007c0c */ /* 0x002fda000bf06270 */
[----:B------:R-:W-:Y:S05]  /*0150*/  @!P0 EXIT ;  /* 0x000000000000894d */ /* 0x000fea0003800000 */
[----:B------:R-:W-:Y:S01]  /*0160*/  STG.E.U8 desc[UR4][R6.64], RZ ;  /* 0x000000ff06007986 */ /* 0x000fe2000c101104 */
[----:B------:R-:W-:Y:S05]  /*0170*/  EXIT ;  /* 0x000000000000794d */ /* 0x000fea0003800000 */
.L_x_1:
        /* <DEDUP_REMOVED lines=16> */
.L_x_7:


//--------------------- .text._Z14hc_calc_kernelifPfPiS0_ --------------------------
	.section	.text._Z14hc_calc_kernelifPfPiS0_,"ax",@progbits
	.align	128
        .global         _Z14hc_calc_kernelifPfPiS0_
        .type           _Z14hc_calc_kernelifPfPiS0_,@function
        .size           _Z14hc_calc_kernelifPfPiS0_,(.L_x_8 - _Z14hc_calc_kernelifPfPiS0_)
        .other          _Z14hc_calc_kernelifPfPiS0_,@"STO_CUDA_ENTRY STV_DEFAULT"
_Z14hc_calc_kernelifPfPiS0_:
.text._Z14hc_calc_kernelifPfPiS0_:
[----:B------:R-:W-:Y:S01]  /*0000*/  LDC R1, c[0x0][0x37c] ;  /* 0x0000df00ff017b82 */ /* 0x000fe20000000800 */
[----:B------:R-:W0:Y:S07]  /*0010*/  S2R R7, SR_TID.X ;  /* 0x0000000000077919 */ /* 0x000e2e0000002100 */
[----:B------:R-:W0:Y:S08]  /*0020*/  S2UR UR4, SR_CTAID.X ;  /* 0x00000000000479c3 */ /* 0x000e300000002500 */
[----:B------:R-:W0:Y:S02]  /*0030*/  LDC R0, c[0x0][0x380] ;  /* 0x0000e000ff007b82 */ /* 0x000e240000000800 */
[----:B0-----:R-:W-:-:S05]  /*0040*/  IMAD R7, R0, UR4, R7 ;  /* 0x0000000400077c24 */ /* 0x001fca000f8e0207 */
[----:B------:R-:W-:-:S04]  /*0050*/  ISETP.NE.AND P0, PT, R7, 0x1, PT ;  /* 0x000000010700780c */ /* 0x000fc80003f05270 */
[----:B------:R-:W-:-:S13]  /*0060*/  ISETP.GT.OR P0, PT, R7, 0x7fff, !P0 ;  /* 0x00007fff0700780c */ /* 0x000fda0004704670 */
[----:B------:R-:W-:Y:S05]  /*0070*/  @P0 EXIT ;  /* 0x000000000000094d */ /* 0x000fea0003800000 */
[----:B------:R-:W0:Y:S01]  /*0080*/  LDC.64 R2, c[0x0][0x398] ;  /* 0x0000e600ff027b82 */ /* 0x000e220000000a00 */
[----:B------:R-:W1:Y:S01]  /*0090*/  LDCU.64 UR4, c[0x0][0x358] ;  /* 0x00006b00ff0477ac */ /* 0x000e620008000a00 */
[----:B0-----:R-:W-:-:S05]  /*00a0*/  IMAD.WIDE R2, R7, 0x4, R2 ;  /* 0x0000000407027825 */ /* 0x001fca00078e0202 */
[----:B-1----:R-:W2:Y:S01]  /*00b0*/  LDG.E R0, desc[UR4][R2.64] ;  /* 0x0000000402007981 */ /* 0x002ea2000c1e1900 */
[----:B------:R-:W0:Y:S01]  /*00c0*/  LDC.64 R4, c[0x0][0x388] ;  /* 0x0000e200ff047b82 */ /* 0x000e220000000a00 */
[----:B------:R-:W-:Y:S01]  /*00d0*/  BSSY.RECONVERGENT B0, `(.L_x_2) ;  /* 0x0000005000007945 */ /* 0x000fe20003800200 */
[----:B--2---:R-:W-:-:S13]  /*00e0*/  ISETP.NE.AND P0, PT, R0, RZ, PT ;  /* 0x000000ff0000720c */ /* 0x004fda0003f05270 */
[----:B0-----:R-:W-:Y:S05]  /*00f0*/  @!P0 BRA `(.L_x_3) ;  /* 0x0000000000088947 */ /* 0x001fea0003800000 */
[----:B------:R-:W0:Y:S02]  /*0100*/  LDC.64 R2, c[0x0][0x390] ;  /* 0x0000e400ff027b82 */ /* 0x000e240000000a00 */
[----:B0-----:R0:W5:Y:S02]  /*0110*/  ATOMG.E.EXCH.STRONG.GPU PT, RZ, desc[UR4][R2.64], R7 ;  /* 0x8000000702ff79a8 */ /* 0x001164000c1ef104 */
.L_x_3:
[----:B------:R-:W-:Y:S05]  /*0120*/  BSYNC.RECONVERGENT B0 ;  /* 0x0000000000007941 */ /* 0x000fea0003800200 */
.L_x_2:
[----:B------:R-:W0:Y:S01]  /*0130*/  LDCU UR6, c[0x0][0x384] ;  /* 0x00007080ff0677ac */ /* 0x000e220008000800 */
[----:B------:R-:W-:-:S05]  /*0140*/  I2FP.F32.S32 R0, R0 ;  /* 0x0000000000007245 */ /* 0x000fca0000201400 */
[----:B0-----:R-:W-:-:S05]  /*0150*/  FMUL R3, R0, UR6 ;  /* 0x0000000600037c20 */ /* 0x001fca0008400000 */
[----:B------:R-:W-:Y:S01]  /*0160*/  REDG.E.ADD.F32.FTZ.RN.STRONG.GPU desc[UR4][R4.64], R3 ;  /* 0x00000003040079a6 */ /* 0x000fe2000c12f304 */
[----:B------:R-:W-:Y:S05]  /*0170*/  EXIT ;  /* 0x000000000000794d */ /* 0x000fea0003800000 */
.L_x_4:
        /* <DEDUP_REMOVED lines=16> */
.L_x_8:


//--------------------- .text._Z16hist_calc_kerneliiiPsPhS0_Pi --------------------------
	.section	.text._Z16hist_calc_kerneliiiPsPhS0_Pi,"ax",@progbits
	.align	128
        .global         _Z16hist_calc_kerneliiiPsPhS0_Pi
        .type           _Z16hist_calc_kerneliiiPsPhS0_Pi,@function
        .size           _Z16hist_calc_kerneliiiPsPhS0_Pi,(.L_x_9 - _Z16hist_calc_kerneliiiPsPhS0_Pi)
        .other          _Z16hist_calc_kerneliiiPsPhS0_Pi,@"STO_CUDA_ENTRY STV_DEFAULT"
_Z16hist_calc_kerneliiiPsPhS0_Pi:
.text._Z16hist_calc_kerneliiiPsPhS0_Pi:
        /* <DEDUP_REMOVED lines=10> */
[----:B------:R-:W-:Y:S01]  /*00a0*/  SHF.R.S32.HI R4, RZ, 0x1f, R5 ;  /* 0x0000001fff047819 */ /* 0x000fe20000011405 */
[----:B------:R-:W1:Y:S01]  /*00b0*/  LDCU.64 UR4, c[0x0][0x358] ;  /* 0x00006b00ff0477ac */ /* 0x000e620008000a00 */
[----:B0-----:R-:W-:-:S04]  /*00c0*/  IADD3 R2, P0, PT, R5, UR6, RZ ;  /* 0x0000000605027c10 */ /* 0x001fc8000ff1e0ff */
[----:B------:R-:W-:-:S05]  /*00d0*/  IADD3.X R3, PT, PT, R4, UR7, RZ, P0, !PT ;  /* 0x0000000704037c10 */ /* 0x000fca00087fe4ff */
[----:B-1----:R-:W2:Y:S02]  /*00e0*/  LDG.E.U8 R2, desc[UR4][R2.64] ;  /* 0x0000000402027981 */ /* 0x002ea4000c1e1100 */
[----:B--2---:R-:W-:-:S13]  /*00f0*/  ISETP.NE.AND P0, PT, R2, 0x80, PT ;  /* 0x000000800200780c */ /* 0x004fda0003f05270 */
[----:B------:R-:W-:Y:S05]  /*0100*/  @P0 EXIT ;  /* 0x000000000000094d */ /* 0x000fea0003800000 */
[----:B------:R-:W0:Y:S01]  /*0110*/  LDC.64 R2, c[0x0][0x390] ;  /* 0x0000e400ff027b82 */ /* 0x000e220000000a00 */
[----:B------:R-:W1:Y:S01]  /*0120*/  LDCU.64 UR6, c[0x0][0x3a0] ;  /* 0x00007400ff0677ac */ /* 0x000e620008000a00 */
[----:B------:R-:W-:Y:S01]  /*0130*/  IMAD.MOV.U32 R0, RZ, RZ, 0x80 ;  /* 0x00000080ff007424 */ /* 0x000fe200078e00ff */
[----:B-1----:R-:W-:-:S04]  /*0140*/  IADD3 R6, P0, PT, R5, UR6, RZ ;  /* 0x0000000605067c10 */ /* 0x002fc8000ff1e0ff */
[----:B------:R-:W-:Y:S01]  /*0150*/  IADD3.X R7, PT, PT, R4, UR7, RZ, P0, !PT ;  /* 0x0000000704077c10 */ /* 0x000fe200087fe4ff */
[----:B0-----:R-:W-:Y:S02]  /*0160*/  IMAD.WIDE R2, R5, 0x2, R2 ;  /* 0x0000000205027825 */ /* 0x001fe400078e0202 */
[----:B------:R-:W0:Y:S02]  /*0170*/  LDC.64 R4, c[0x0][0x3a8] ;  /* 0x0000ea00ff047b82 */ /* 0x000e240000000a00 */
[----:B------:R-:W-:Y:S04]  /*0180*/  STG.E.U8 desc[UR4][R6.64], R0 ;  /* 0x0000000006007986 */ /* 0x000fe8000c101104 */
[----:B------:R-:W0:Y:S01]  /*0190*/  LDG.E.S16 R3, desc[UR4][R2.64] ;  /* 0x0000000402037981 */ /* 0x000e22000c1e1700 */
[----:B------:R-:W-:-:S02]  /*01a0*/  IMAD.MOV.U32 R9, RZ, RZ, 0x1 ;  /* 0x00000001ff097424 */ /* 0x000fc400078e00ff */
[----:B0-----:R-:W-:-:S05]  /*01b0*/  IMAD.WIDE R4, R3, 0x4, R4 ;  /* 0x0000000403047825 */ /* 0x001fca00078e0204 */
[----:B------:R-:W-:Y:S01]  /*01c0*/  REDG.E.ADD.STRONG.GPU desc[UR4][R4.64], R9 ;  /* 0x000000090400798e */ /* 0x000fe2000c12e104 */
[----:B------:R-:W-:Y:S05]  /*01d0*/  EXIT ;  /* 0x000000000000794d */ /* 0x000fea0003800000 */
.L_x_5:
        /* <DEDUP_REMOVED lines=10> */
.L_x_9:


//--------------------- .nv.shared.reserved.0     --------------------------
	.section	.nv.shared.reserved.0,"aw",@nobits
	.weak		__nv_reservedSMEM_offset_0_alias
	.size		__nv_reservedSMEM_offset_0_alias, 0, 64
	.other		__nv_reservedSMEM_offset_0_alias,@"STO_CUDA_RESERVED_SHARED STV_DEFAULT"
__nv_reservedSMEM_offset_0_alias:
	.zero		0
	.zero		64


//--------------------- .nv.constant0._Z16edge_supp_kerneliiiPh --------------------------
	.section	.nv.constant0._Z16edge_supp_kerneliiiPh,"a",@progbits
	.sectionflags	@""
	.align	4
.nv.constant0._Z16edge_supp_kerneliiiPh:
	.zero		920


//--------------------- .nv.constant0._Z19thresholding_kerneliiiiiPsPh --------------------------
	.section	.nv.constant0._Z19thresholding_kerneliiiiiPsPh,"a",@progbits
	.sectionflags	@""
	.align	4
.nv.constant0._Z19thresholding_kerneliiiiiPsPh:
	.zero		936


//--------------------- .nv.constant0._Z14hc_calc_kernelifPfPiS0_ --------------------------
	.section	.nv.constant0._Z14hc_calc_kernelifPfPiS0_,"a",@progbits
	.sectionflags	@""
	.align	4
.nv.constant0._Z14hc_calc_kernelifPfPiS0_:
	.zero		928


//--------------------- .nv.constant0._Z16hist_calc_kerneliiiPsPhS0_Pi --------------------------
	.section	.nv.constant0._Z16hist_calc_kerneliiiPsPhS0_Pi,"a",@progbits
	.sectionflags	@""
	.align	4
.nv.constant0._Z16hist_calc_kerneliiiPsPhS0_Pi:
	.zero		944


//--------------------- SYMBOLS --------------------------

	.type		.nv.reservedSmem.offset0,@object
	.size		.nv.reservedSmem.offset0,0x4
